	.headerflags	@"EF_CUDA_TEXMODE_UNIFIED EF_CUDA_64BIT_ADDRESS EF_CUDA_ACCELERATORS EF_CUDA_SM90 EF_CUDA_VIRTUAL_SM(EF_CUDA_SM90)"
	.elftype	@"ET_EXEC"


//--------------------- .nv.info                  --------------------------
	.section	.nv.info,"",@"SHT_CUDA_INFO"
	.align	4


	//----- nvinfo : EIATTR_REGCOUNT
	.align		4
        /*0000*/ 	.byte	0x04, 0x2f
        /*0002*/ 	.short	(.L_1 - .L_0)
	.align		4
.L_0:
        /*0004*/ 	.word	index@(triton_poi_fused_convolution_7)
        /*0008*/ 	.word	0x0000000c


	//----- nvinfo : EIATTR_MIN_STACK_SIZE
	.align		4
.L_1:
        /*000c*/ 	.byte	0x04, 0x12
        /*000e*/ 	.short	(.L_3 - .L_2)
	.align		4
.L_2:
        /*0010*/ 	.word	index@(triton_poi_fused_convolution_7)
        /*0014*/ 	.word	0x00000000


	//----- nvinfo : EIATTR_FRAME_SIZE
	.align		4
.L_3:
        /*0018*/ 	.byte	0x04, 0x11
        /*001a*/ 	.short	(.L_5 - .L_4)
	.align		4
.L_4:
        /*001c*/ 	.word	index@(triton_poi_fused_convolution_7)
        /*0020*/ 	.word	0x00000000


	//----- nvinfo : EIATTR_MIN_STACK_SIZE
	.align		4
.L_5:
        /*0024*/ 	.byte	0x04, 0x12
        /*0026*/ 	.short	(.L_7 - .L_6)
	.align		4
.L_6:
        /*0028*/ 	.word	index@(triton_poi_fused_convolution_7)
        /*002c*/ 	.word	0x00000000
.L_7:


//--------------------- .nv.info.triton_poi_fused_convolution_7 --------------------------
	.section	.nv.info.triton_poi_fused_convolution_7,"",@"SHT_CUDA_INFO"
	.sectionflags	@""
	.align	4


	//----- nvinfo : EIATTR_CUDA_API_VERSION
	.align		4
        /*0000*/ 	.byte	0x04, 0x37
        /*0002*/ 	.short	(.L_9 - .L_8)
.L_8:
        /*0004*/ 	.word	0x0000007c


	//----- nvinfo : EIATTR_KPARAM_INFO
	.align		4
.L_9:
        /*0008*/ 	.byte	0x04, 0x17
        /*000a*/ 	.short	(.L_11 - .L_10)
.L_10:
        /*000c*/ 	.word	0x00000000
        /*0010*/ 	.short	0x0002
        /*0012*/ 	.short	0x0010
        /*0014*/ 	.byte	0x00, 0xf0, 0x11, 0x00


	//----- nvinfo : EIATTR_KPARAM_INFO
	.align		4
.L_11:
        /*0018*/ 	.byte	0x04, 0x17
        /*001a*/ 	.short	(.L_13 - .L_12)
.L_12:
        /*001c*/ 	.word	0x00000000
        /*0020*/ 	.short	0x0001
        /*0022*/ 	.short	0x0008
        /*0024*/ 	.byte	0x00, 0xf4, 0x21, 0x00


	//----- nvinfo : EIATTR_KPARAM_INFO
	.align		4
.L_13:
        /*0028*/ 	.byte	0x04, 0x17
        /*002a*/ 	.short	(.L_15 - .L_14)
.L_14:
        /*002c*/ 	.word	0x00000000
        /*0030*/ 	.short	0x0000
        /*0032*/ 	.short	0x0000
        /*0034*/ 	.byte	0x00, 0xf4, 0x21, 0x00


	//----- nvinfo : EIATTR_SPARSE_MMA_MASK
	.align		4
.L_15:
        /*0038*/ 	.byte	0x03, 0x50
        /*003a*/ 	.short	0x0000


	//----- nvinfo : EIATTR_MAXREG_COUNT
	.align		4
        /*003c*/ 	.byte	0x03, 0x1b
        /*003e*/ 	.short	0x00ff


	//----- nvinfo : EIATTR_EXIT_INSTR_OFFSETS
	.align		4
        /*0040*/ 	.byte	0x04, 0x1c
        /*0042*/ 	.short	(.L_17 - .L_16)


	//   ....[0]....
.L_16:
        /*0044*/ 	.word	0x00000150


	//   ....[1]....
        /*0048*/ 	.word	0x00000170


	//----- nvinfo : EIATTR_REQNTID
	.align		4
.L_17:
        /*004c*/ 	.byte	0x04, 0x10
        /*004e*/ 	.short	(.L_19 - .L_18)
.L_18:
        /*0050*/ 	.word	0x00000020
        /*0054*/ 	.word	0x00000001
        /*0058*/ 	.word	0x00000001


	//----- nvinfo : EIATTR_CBANK_PARAM_SIZE
	.align		4
.L_19:
        /*005c*/ 	.byte	0x03, 0x19
        /*005e*/ 	.short	0x0014


	//----- nvinfo : EIATTR_PARAM_CBANK
	.align		4
        /*0060*/ 	.byte	0x04, 0x0a
        /*0062*/ 	.short	(.L_21 - .L_20)
	.align		4
.L_20:
        /*0064*/ 	.word	index@(.nv.constant0.triton_poi_fused_convolution_7)
        /*0068*/ 	.short	0x0210
        /*006a*/ 	.short	0x0014


	//----- nvinfo : EIATTR_SW_WAR
	.align		4
.L_21:
        /*006c*/ 	.byte	0x04, 0x36
        /*006e*/ 	.short	(.L_23 - .L_22)
.L_22:
        /*0070*/ 	.word	0x00000008
.L_23:


//--------------------- .nv.callgraph             --------------------------
	.section	.nv.callgraph,"",@"SHT_CUDA_CALLGRAPH"
	.align	4
	.sectionentsize	8
	.align		4
        /*0000*/ 	.word	0x00000000
	.align		4
        /*0004*/ 	.word	0xffffffff
	.align		4
        /*0008*/ 	.word	0x00000000
	.align		4
        /*000c*/ 	.word	0xfffffffe
	.align		4
        /*0010*/ 	.word	0x00000000
	.align		4
        /*0014*/ 	.word	0xfffffffd
	.align		4
        /*0018*/ 	.word	0x00000000
	.align		4
        /*001c*/ 	.word	0xfffffffc


//--------------------- .text.triton_poi_fused_convolution_7 --------------------------
	.section	.text.triton_poi_fused_convolution_7,"ax",@progbits
	.align	128
        .global         triton_poi_fused_convolution_7
        .type           triton_poi_fused_convolution_7,@function
        .size           triton_poi_fused_convolution_7,(.L_x_1 - triton_poi_fused_convolution_7)
        .other          triton_poi_fused_convolution_7,@"STO_CUDA_ENTRY STV_DEFAULT"
triton_poi_fused_convolution_7:
.text.triton_poi_fused_convolution_7:
[----:B------:R-:W0:Y:S02]  /*0000*/  LDC R1, c[0x0][0x28] ;  /* 0x00000a00ff017b82 */ /* 0x000e240000000800 */
[----:B------:R-:W1:Y:S01]  /*0010*/  S2R R0, SR_TID.X ;  /* 0x0000000000007919 */ /* 0x000e620000002100 */
[----:B------:R-:W2:Y:S01]  /*0020*/  LDC.64 R2, c[0x0][0x210] ;  /* 0x00008400ff027b82 */ /* 0x000ea20000000a00 */
[----:B------:R-:W-:Y:S01]  /*0030*/  ULDC.64 UR4, c[0x0][0x208] ;  /* 0x0000820000047ab9 */ /* 0x000fe20000000a00 */
[----:B------:R-:W3:Y:S06]  /*0040*/  S2R R7, SR_CTAID.X ;  /* 0x0000000000077919 */ /* 0x000eec0000002500 */
[----:B------:R-:W4:Y:S01]  /*0050*/  LDC.64 R4, c[0x0][0x218] ;  /* 0x00008600ff047b82 */ /* 0x000f220000000a00 */
[----:B-1----:R-:W-:-:S02]  /*0060*/  LOP3.LUT R0, R0, 0x1f, RZ, 0xc0, !PT ;  /* 0x0000001f00007812 */ /* 0x002fc400078ec0ff */
[----:B---3--:R-:W-:-:S03]  /*0070*/  SHF.R.S32.HI R6, RZ, 0x1a, R7 ;  /* 0x0000001aff067819 */ /* 0x008fc60000011407 */
[----:B------:R-:W-:Y:S01]  /*0080*/  IMAD R7, R7, 0x20, R0 ;  /* 0x0000002007077824 */ /* 0x000fe200078e0200 */
[----:B------:R-:W-:-:S03]  /*0090*/  SGXT R0, R6, 0x1 ;  /* 0x000000010600781a */ /* 0x000fc60000000200 */
[C---:B--2---:R-:W-:Y:S01]  /*00a0*/  IMAD.WIDE R2, R7.reuse, 0x4, R2 ;  /* 0x0000000407027825 */ /* 0x044fe200078e0202 */
[----:B------:R-:W-:Y:S02]  /*00b0*/  ISETP.GE.AND P0, PT, R7, 0x20, PT ;  /* 0x000000200700780c */ /* 0x000fe40003f06270 */
[----:B------:R-:W-:-:S04]  /*00c0*/  LEA.HI R0, R0, R7, RZ, 0x3 ;  /* 0x0000000700007211 */ /* 0x000fc800078f18ff */
[----:B------:R-:W-:-:S05]  /*00d0*/  LOP3.LUT R0, R0, 0xfffffff8, RZ, 0xc0, !PT ;  /* 0xfffffff800007812 */ /* 0x000fca00078ec0ff */
[----:B------:R-:W-:Y:S01]  /*00e0*/  IMAD.IADD R9, R7, 0x1, -R0 ;  /* 0x0000000107097824 */ /* 0x000fe200078e0a00 */
[----:B------:R-:W-:Y:S01]  /*00f0*/  HFMA2.MMA R0, -RZ, RZ, 0, 0 ;  /* 0x00000000ff007435 */ /* 0x000fe200000001ff */
[----:B------:R-:W-:Y:S02]  /*0100*/  IMAD.MOV.U32 R7, RZ, RZ, RZ ;  /* 0x000000ffff077224 */ /* 0x000fe400078e00ff */
[----:B----4-:R-:W-:-:S05]  /*0110*/  IMAD.WIDE R4, R9, 0x4, R4 ;  /* 0x0000000409047825 */ /* 0x010fca00078e0204 */
[----:B------:R-:W2:Y:S04]  /*0120*/  @!P0 LDG.E.EL R7, desc[UR4][R4.64] ;  /* 0x0000000404078981 */ /* 0x000ea8000c2e1900 */
[----:B------:R-:W2:Y:S02]  /*0130*/  @!P0 LDG.E R0, desc[UR4][R2.64] ;  /* 0x0000000402008981 */ /* 0x000ea4000c1e1900 */
[----:B--2---:R-:W-:Y:S01]  /*0140*/  FADD R7, R7, R0 ;  /* 0x0000000007077221 */ /* 0x004fe20000000000 */
[----:B------:R-:W-:Y:S06]  /*0150*/  @P0 EXIT ;  /* 0x000000000000094d */ /* 0x000fec0003800000 */
[----:B------:R-:W-:Y:S01]  /*0160*/  STG.E desc[UR4][R2.64], R7 ;  /* 0x0000000702007986 */ /* 0x000fe2000c101904 */
[----:B------:R-:W-:Y:S05]  /*0170*/  EXIT ;  /* 0x000000000000794d */ /* 0x000fea0003800000 */
.L_x_0:
[----:B------:R-:W-:-:S00]  /*0180*/  BRA `(.L_x_0) ;  /* 0xfffffffc00fc7947 */ /* 0x000fc0000383ffff */
[----:B------:R-:W-:-:S00]  /*0190*/  NOP ;  /* 0x0000000000007918 */ /* 0x000fc00000000000 */
        /* <DEDUP_REMOVED lines=14> */
.L_x_1:


//--------------------- .nv.constant0.triton_poi_fused_convolution_7 --------------------------
	.section	.nv.constant0.triton_poi_fused_convolution_7,"a",@progbits
	.sectionflags	@""
	.align	4
.nv.constant0.triton_poi_fused_convolution_7:
	.zero		548
